//
// Generated by NVIDIA NVVM Compiler
//
// Compiler Build ID: CL-36424714
// Cuda compilation tools, release 13.0, V13.0.88
// Based on NVVM 20.0.0
//

.version 9.0
.target sm_100
.address_size 64

	// .globl	_Z9array_sumPfS_S_

.visible .entry _Z9array_sumPfS_S_(
	.param .u64 .ptr .align 1 _Z9array_sumPfS_S__param_0,
	.param .u64 .ptr .align 1 _Z9array_sumPfS_S__param_1,
	.param .u64 .ptr .align 1 _Z9array_sumPfS_S__param_2
)
{
	.reg .pred 	%p<2>;
	.reg .b32 	%r<2>;
	.reg .b32 	%f<4>;
	.reg .b64 	%rd<11>;

	ld.param.u64 	%rd1, [_Z9array_sumPfS_S__param_0];
	ld.param.u64 	%rd2, [_Z9array_sumPfS_S__param_1];
	ld.param.u64 	%rd3, [_Z9array_sumPfS_S__param_2];
	mov.u32 	%r1, %ctaid.x;
	setp.gt.u32 	%p1, %r1, 1023;
	@%p1 bra 	$L__BB0_2;
	cvta.to.global.u64 	%rd4, %rd1;
	cvta.to.global.u64 	%rd5, %rd2;
	cvta.to.global.u64 	%rd6, %rd3;
	mul.wide.u32 	%rd7, %r1, 4;
	add.s64 	%rd8, %rd4, %rd7;
	ld.global.f32 	%f1, [%rd8];
	add.s64 	%rd9, %rd5, %rd7;
	ld.global.f32 	%f2, [%rd9];
	mul.f32 	%f3, %f1, %f2;
	add.s64 	%rd10, %rd6, %rd7;
	st.global.f32 	[%rd10], %f3;
$L__BB0_2:
	ret;

}


// ===== COMPILED SASS (sm_100) =====

	.target	sm_100

	.elftype	@"ET_EXEC"


//--------------------- .note.nv.tkinfo           --------------------------
	.section	.note.nv.tkinfo,"",@"SHT_NOTE"
	.sectionflags	@"SHF_NOTE_NV_TKINFO"
	.tkinfo
        /*0018*/ 	.word	0x00000002
        /*0030*/ 	.string	""
        /*0030*/ 	.string	"ptxas"
        /*0030*/ 	.string	"Cuda compilation tools, release 13.0, V13.0.88"
        /*0030*/ 	.string	"Build cuda_13.0.r13.0/compiler.36424714_0"
        /*0030*/ 	.string	"-arch sm_100 -m 64 "



//--------------------- .note.nv.cuinfo           --------------------------
	.section	.note.nv.cuinfo,"",@"SHT_NOTE"
	.sectionflags	@"SHF_NOTE_NV_CUINFO"
        /*0018*/ 	.short	0x0002
        /*001a*/ 	.short	0x0064
        /*001c*/ 	.short	0x0082
	.zero		2


//--------------------- .nv.info                  --------------------------
	.section	.nv.info,"",@"SHT_CUDA_INFO"
	.align	4


	//----- nvinfo : EIATTR_REGCOUNT
	.align		4
        /*0000*/ 	.byte	0x04, 0x2f
        /*0002*/ 	.short	(.L_1 - .L_0)
	.align		4
.L_0:
        /*0004*/ 	.word	index@(_Z9array_sumPfS_S_)
        /*0008*/ 	.word	0x0000000c


	//----- nvinfo : EIATTR_FRAME_SIZE
	.align		4
.L_1:
        /*000c*/ 	.byte	0x04, 0x11
        /*000e*/ 	.short	(.L_3 - .L_2)
	.align		4
.L_2:
        /*0010*/ 	.word	index@(_Z9array_sumPfS_S_)
        /*0014*/ 	.word	0x00000000


	//----- nvinfo : EIATTR_MIN_STACK_SIZE
	.align		4
.L_3:
        /*0018*/ 	.byte	0x04, 0x12
        /*001a*/ 	.short	(.L_5 - .L_4)
	.align		4
.L_4:
        /*001c*/ 	.word	index@(_Z9array_sumPfS_S_)
        /*0020*/ 	.word	0x00000000
.L_5:


//--------------------- .nv.compat                --------------------------
	.section	.nv.compat,"",@"SHT_CUDA_COMPAT_INFO"
	.align	4
        /*0000*/ 	.byte	0x02, 0x09, 0x00, 0x00, 0x02, 0x02, 0x01, 0x00, 0x02, 0x05, 0x05, 0x00, 0x03, 0x07, 0x01, 0x01
        /*0010*/ 	.byte	0x02, 0x03, 0x00, 0x00, 0x02, 0x06, 0x01, 0x00, 0x04, 0x0b, 0x08, 0x00, 0x09, 0x00, 0x00, 0x00
        /*0020*/ 	.byte	0x00, 0x00, 0x00, 0x00


//--------------------- .nv.info._Z9array_sumPfS_S_ --------------------------
	.section	.nv.info._Z9array_sumPfS_S_,"",@"SHT_CUDA_INFO"
	.sectionflags	@""
	.align	4


	//----- nvinfo : EIATTR_CUDA_API_VERSION
	.align		4
        /*0000*/ 	.byte	0x04, 0x37
        /*0002*/ 	.short	(.L_7 - .L_6)
.L_6:
        /*0004*/ 	.word	0x00000082


	//----- nvinfo : EIATTR_KPARAM_INFO
	.align		4
.L_7:
        /*0008*/ 	.byte	0x04, 0x17
        /*000a*/ 	.short	(.L_9 - .L_8)
.L_8:
        /*000c*/ 	.word	0x00000000
        /*0010*/ 	.short	0x0002
        /*0012*/ 	.short	0x0010
        /*0014*/ 	.byte	0x00, 0xf5, 0x21, 0x00


	//----- nvinfo : EIATTR_KPARAM_INFO
	.align		4
.L_9:
        /*0018*/ 	.byte	0x04, 0x17
        /*001a*/ 	.short	(.L_11 - .L_10)
.L_10:
        /*001c*/ 	.word	0x00000000
        /*0020*/ 	.short	0x0001
        /*0022*/ 	.short	0x0008
        /*0024*/ 	.byte	0x00, 0xf5, 0x21, 0x00


	//----- nvinfo : EIATTR_KPARAM_INFO
	.align		4
.L_11:
        /*0028*/ 	.byte	0x04, 0x17
        /*002a*/ 	.short	(.L_13 - .L_12)
.L_12:
        /*002c*/ 	.word	0x00000000
        /*0030*/ 	.short	0x0000
        /*0032*/ 	.short	0x0000
        /*0034*/ 	.byte	0x00, 0xf5, 0x21, 0x00


	//----- nvinfo : EIATTR_SPARSE_MMA_MASK
	.align		4
.L_13:
        /*0038*/ 	.byte	0x03, 0x50
        /*003a*/ 	.short	0x0000


	//----- nvinfo : EIATTR_MAXREG_COUNT
	.align		4
        /*003c*/ 	.byte	0x03, 0x1b
        /*003e*/ 	.short	0x00ff


	//----- nvinfo : EIATTR_MERCURY_ISA_VERSION
	.align		4
        /*0040*/ 	.byte	0x03, 0x5f
        /*0042*/ 	.short	0x0101


	//----- nvinfo : EIATTR_VRC_CTA_INIT_COUNT
	.align		4
        /*0044*/ 	.byte	0x02, 0x4a
	.zero		1
	.zero		1


	//----- nvinfo : EIATTR_EXIT_INSTR_OFFSETS
	.align		4
        /*0048*/ 	.byte	0x04, 0x1c
        /*004a*/ 	.short	(.L_15 - .L_14)


	//   ....[0]....
.L_14:
        /*004c*/ 	.word	0x00000030


	//   ....[1]....
        /*0050*/ 	.word	0x000000f0


	//----- nvinfo : EIATTR_CBANK_PARAM_SIZE
	.align		4
.L_15:
        /*0054*/ 	.byte	0x03, 0x19
        /*0056*/ 	.short	0x0018


	//----- nvinfo : EIATTR_PARAM_CBANK
	.align		4
        /*0058*/ 	.byte	0x04, 0x0a
        /*005a*/ 	.short	(.L_17 - .L_16)
	.align		4
.L_16:
        /*005c*/ 	.word	index@(.nv.constant0._Z9array_sumPfS_S_)
        /*0060*/ 	.short	0x0380
        /*0062*/ 	.short	0x0018


	//----- nvinfo : EIATTR_SW_WAR
	.align		4
.L_17:
        /*0064*/ 	.byte	0x04, 0x36
        /*0066*/ 	.short	(.L_19 - .L_18)
.L_18:
        /*0068*/ 	.word	0x00000008
.L_19:


//--------------------- .nv.callgraph             --------------------------
	.section	.nv.callgraph,"",@"SHT_CUDA_CALLGRAPH"
	.align	4
	.sectionentsize	8
	.align		4
        /*0000*/ 	.word	0x00000000
	.align		4
        /*0004*/ 	.word	0xffffffff
	.align		4
        /*0008*/ 	.word	0x00000000
	.align		4
        /*000c*/ 	.word	0xfffffffe
	.align		4
        /*0010*/ 	.word	0x00000000
	.align		4
        /*0014*/ 	.word	0xfffffffd
	.align		4
        /*0018*/ 	.word	0x00000000
	.align		4
        /*001c*/ 	.word	0xfffffffc


//--------------------- .text._Z9array_sumPfS_S_  --------------------------
	.section	.text._Z9array_sumPfS_S_,"ax",@progbits
	.align	128
        .global         _Z9array_sumPfS_S_
        .type           _Z9array_sumPfS_S_,@function
        .size           _Z9array_sumPfS_S_,(.L_x_1 - _Z9array_sumPfS_S_)
        .other          _Z9array_sumPfS_S_,@"STO_CUDA_ENTRY STV_DEFAULT"
_Z9array_sumPfS_S_:
.text._Z9array_sumPfS_S_:
[----:B------:R-:W-:Y:S01]  /*0000*/  LDC R1, c[0x0][0x37c] ;  /* 0x0000df00ff017b82 */ /* 0x000fe20000000800 */
[----:B------:R-:W0:Y:S02]  /*0010*/  S2R R9, SR_CTAID.X ;  /* 0x0000000000097919 */ /* 0x000e240000002500 */
[----:B0-----:R-:W-:-:S13]  /*0020*/  ISETP.GT.U32.AND P0, PT, R9, 0x3ff, PT ;  /* 0x000003ff0900780c */ /* 0x001fda0003f04070 */
[----:B------:R-:W-:Y:S05]  /*0030*/  @P0 EXIT ;  /* 0x000000000000094d */ /* 0x000fea0003800000 */
[----:B------:R-:W0:Y:S01]  /*0040*/  LDC.64 R2, c[0x0][0x380] ;  /* 0x0000e000ff027b82 */ /* 0x000e220000000a00 */
[----:B------:R-:W1:Y:S07]  /*0050*/  LDCU.64 UR4, c[0x0][0x358] ;  /* 0x00006b00ff0477ac */ /* 0x000e6e0008000a00 */
[----:B------:R-:W2:Y:S08]  /*0060*/  LDC.64 R4, c[0x0][0x388] ;  /* 0x0000e200ff047b82 */ /* 0x000eb00000000a00 */
[----:B------:R-:W3:Y:S01]  /*0070*/  LDC.64 R6, c[0x0][0x390] ;  /* 0x0000e400ff067b82 */ /* 0x000ee20000000a00 */
[----:B0-----:R-:W-:-:S06]  /*0080*/  IMAD.WIDE.U32 R2, R9, 0x4, R2 ;  /* 0x0000000409027825 */ /* 0x001fcc00078e0002 */
[----:B-1----:R-:W4:Y:S01]  /*0090*/  LDG.E R2, desc[UR4][R2.64] ;  /* 0x0000000402027981 */ /* 0x002f22000c1e1900 */
[----:B--2---:R-:W-:-:S06]  /*00a0*/  IMAD.WIDE.U32 R4, R9, 0x4, R4 ;  /* 0x0000000409047825 */ /* 0x004fcc00078e0004 */
[----:B------:R-:W4:Y:S01]  /*00b0*/  LDG.E R5, desc[UR4][R4.64] ;  /* 0x0000000404057981 */ /* 0x000f22000c1e1900 */
[----:B---3--:R-:W-:-:S04]  /*00c0*/  IMAD.WIDE.U32 R6, R9, 0x4, R6 ;  /* 0x0000000409067825 */ /* 0x008fc800078e0006 */
[----:B----4-:R-:W-:-:S05]  /*00d0*/  FMUL R9, R2, R5 ;  /* 0x0000000502097220 */ /* 0x010fca0000400000 */
[----:B------:R-:W-:Y:S01]  /*00e0*/  STG.E desc[UR4][R6.64], R9 ;  /* 0x0000000906007986 */ /* 0x000fe2000c101904 */
[----:B------:R-:W-:Y:S05]  /*00f0*/  EXIT ;  /* 0x000000000000794d */ /* 0x000fea0003800000 */
.L_x_0:
[----:B------:R-:W-:-:S00]  /*0100*/  BRA `(.L_x_0) ;  /* 0xfffffffc00fc7947 */ /* 0x000fc0000383ffff */
[----:B------:R-:W-:-:S00]  /*0110*/  NOP ;  /* 0x0000000000007918 */ /* 0x000fc00000000000 */
        /* <DEDUP_REMOVED lines=14> */
.L_x_1:


//--------------------- .nv.shared.reserved.0     --------------------------
	.section	.nv.shared.reserved.0,"aw",@nobits
	.weak		__nv_reservedSMEM_offset_0_alias
	.size		__nv_reservedSMEM_offset_0_alias, 0, 64
	.other		__nv_reservedSMEM_offset_0_alias,@"STO_CUDA_RESERVED_SHARED STV_DEFAULT"
__nv_reservedSMEM_offset_0_alias:
	.zero		0
	.zero		64


//--------------------- .nv.constant0._Z9array_sumPfS_S_ --------------------------
	.section	.nv.constant0._Z9array_sumPfS_S_,"a",@progbits
	.sectionflags	@""
	.align	4
.nv.constant0._Z9array_sumPfS_S_:
	.zero		920


//--------------------- SYMBOLS --------------------------

	.type		.nv.reservedSmem.offset0,@object
	.size		.nv.reservedSmem.offset0,0x4
